	.headerflags	@"EF_CUDA_TEXMODE_UNIFIED EF_CUDA_64BIT_ADDRESS EF_CUDA_ACCELERATORS EF_CUDA_SM90 EF_CUDA_VIRTUAL_SM(EF_CUDA_SM90)"
	.elftype	@"ET_EXEC"


//--------------------- .nv.info                  --------------------------
	.section	.nv.info,"",@"SHT_CUDA_INFO"
	.align	4


	//----- nvinfo : EIATTR_REGCOUNT
	.align		4
        /*0000*/ 	.byte	0x04, 0x2f
        /*0002*/ 	.short	(.L_3 - .L_2)
	.align		4
.L_2:
        /*0004*/ 	.word	index@(triton_poi_fused_cat_3)
        /*0008*/ 	.word	0x0000001c


	//----- nvinfo : EIATTR_MIN_STACK_SIZE
	.align		4
.L_3:
        /*000c*/ 	.byte	0x04, 0x12
        /*000e*/ 	.short	(.L_5 - .L_4)
	.align		4
.L_4:
        /*0010*/ 	.word	index@(triton_poi_fused_cat_3)
        /*0014*/ 	.word	0x00000000


	//----- nvinfo : EIATTR_FRAME_SIZE
	.align		4
.L_5:
        /*0018*/ 	.byte	0x04, 0x11
        /*001a*/ 	.short	(.L_7 - .L_6)
	.align		4
.L_6:
        /*001c*/ 	.word	index@(triton_poi_fused_cat_3)
        /*0020*/ 	.word	0x00000000


	//----- nvinfo : EIATTR_MIN_STACK_SIZE
	.align		4
.L_7:
        /*0024*/ 	.byte	0x04, 0x12
        /*0026*/ 	.short	(.L_9 - .L_8)
	.align		4
.L_8:
        /*0028*/ 	.word	index@(triton_poi_fused_cat_3)
        /*002c*/ 	.word	0x00000000
.L_9:


//--------------------- .nv.info.triton_poi_fused_cat_3 --------------------------
	.section	.nv.info.triton_poi_fused_cat_3,"",@"SHT_CUDA_INFO"
	.sectionflags	@""
	.align	4


	//----- nvinfo : EIATTR_CUDA_API_VERSION
	.align		4
        /*0000*/ 	.byte	0x04, 0x37
        /*0002*/ 	.short	(.L_11 - .L_10)
.L_10:
        /*0004*/ 	.word	0x0000007c


	//----- nvinfo : EIATTR_KPARAM_INFO
	.align		4
.L_11:
        /*0008*/ 	.byte	0x04, 0x17
        /*000a*/ 	.short	(.L_13 - .L_12)
.L_12:
        /*000c*/ 	.word	0x00000000
        /*0010*/ 	.short	0x0007
        /*0012*/ 	.short	0x0038
        /*0014*/ 	.byte	0x00, 0xf0, 0x11, 0x00


	//----- nvinfo : EIATTR_KPARAM_INFO
	.align		4
.L_13:
        /*0018*/ 	.byte	0x04, 0x17
        /*001a*/ 	.short	(.L_15 - .L_14)
.L_14:
        /*001c*/ 	.word	0x00000000
        /*0020*/ 	.short	0x0006
        /*0022*/ 	.short	0x0030
        /*0024*/ 	.byte	0x00, 0xf4, 0x21, 0x00


	//----- nvinfo : EIATTR_KPARAM_INFO
	.align		4
.L_15:
        /*0028*/ 	.byte	0x04, 0x17
        /*002a*/ 	.short	(.L_17 - .L_16)
.L_16:
        /*002c*/ 	.word	0x00000000
        /*0030*/ 	.short	0x0005
        /*0032*/ 	.short	0x0028
        /*0034*/ 	.byte	0x00, 0xf4, 0x21, 0x00


	//----- nvinfo : EIATTR_KPARAM_INFO
	.align		4
.L_17:
        /*0038*/ 	.byte	0x04, 0x17
        /*003a*/ 	.short	(.L_19 - .L_18)
.L_18:
        /*003c*/ 	.word	0x00000000
        /*0040*/ 	.short	0x0004
        /*0042*/ 	.short	0x0020
        /*0044*/ 	.byte	0x00, 0xf4, 0x21, 0x00


	//----- nvinfo : EIATTR_KPARAM_INFO
	.align		4
.L_19:
        /*0048*/ 	.byte	0x04, 0x17
        /*004a*/ 	.short	(.L_21 - .L_20)
.L_20:
        /*004c*/ 	.word	0x00000000
        /*0050*/ 	.short	0x0003
        /*0052*/ 	.short	0x0018
        /*0054*/ 	.byte	0x00, 0xf4, 0x21, 0x00


	//----- nvinfo : EIATTR_KPARAM_INFO
	.align		4
.L_21:
        /*0058*/ 	.byte	0x04, 0x17
        /*005a*/ 	.short	(.L_23 - .L_22)
.L_22:
        /*005c*/ 	.word	0x00000000
        /*0060*/ 	.short	0x0002
        /*0062*/ 	.short	0x0010
        /*0064*/ 	.byte	0x00, 0xf4, 0x21, 0x00


	//----- nvinfo : EIATTR_KPARAM_INFO
	.align		4
.L_23:
        /*0068*/ 	.byte	0x04, 0x17
        /*006a*/ 	.short	(.L_25 - .L_24)
.L_24:
        /*006c*/ 	.word	0x00000000
        /*0070*/ 	.short	0x0001
        /*0072*/ 	.short	0x0008
        /*0074*/ 	.byte	0x00, 0xf4, 0x21, 0x00


	//----- nvinfo : EIATTR_KPARAM_INFO
	.align		4
.L_25:
        /*0078*/ 	.byte	0x04, 0x17
        /*007a*/ 	.short	(.L_27 - .L_26)
.L_26:
        /*007c*/ 	.word	0x00000000
        /*0080*/ 	.short	0x0000
        /*0082*/ 	.short	0x0000
        /*0084*/ 	.byte	0x00, 0xf4, 0x21, 0x00


	//----- nvinfo : EIATTR_SPARSE_MMA_MASK
	.align		4
.L_27:
        /*0088*/ 	.byte	0x03, 0x50
        /*008a*/ 	.short	0x0000


	//----- nvinfo : EIATTR_MAXREG_COUNT
	.align		4
        /*008c*/ 	.byte	0x03, 0x1b
        /*008e*/ 	.short	0x00ff


	//----- nvinfo : EIATTR_EXIT_INSTR_OFFSETS
	.align		4
        /*0090*/ 	.byte	0x04, 0x1c
        /*0092*/ 	.short	(.L_29 - .L_28)


	//   ....[0]....
.L_28:
        /*0094*/ 	.word	0x000006a0


	//----- nvinfo : EIATTR_REQNTID
	.align		4
.L_29:
        /*0098*/ 	.byte	0x04, 0x10
        /*009a*/ 	.short	(.L_31 - .L_30)
.L_30:
        /*009c*/ 	.word	0x00000100
        /*00a0*/ 	.word	0x00000001
        /*00a4*/ 	.word	0x00000001


	//----- nvinfo : EIATTR_CBANK_PARAM_SIZE
	.align		4
.L_31:
        /*00a8*/ 	.byte	0x03, 0x19
        /*00aa*/ 	.short	0x003c


	//----- nvinfo : EIATTR_PARAM_CBANK
	.align		4
        /*00ac*/ 	.byte	0x04, 0x0a
        /*00ae*/ 	.short	(.L_33 - .L_32)
	.align		4
.L_32:
        /*00b0*/ 	.word	index@(.nv.constant0.triton_poi_fused_cat_3)
        /*00b4*/ 	.short	0x0210
        /*00b6*/ 	.short	0x003c


	//----- nvinfo : EIATTR_SW_WAR
	.align		4
.L_33:
        /*00b8*/ 	.byte	0x04, 0x36
        /*00ba*/ 	.short	(.L_35 - .L_34)
.L_34:
        /*00bc*/ 	.word	0x00000008
.L_35:


//--------------------- .nv.callgraph             --------------------------
	.section	.nv.callgraph,"",@"SHT_CUDA_CALLGRAPH"
	.align	4
	.sectionentsize	8
	.align		4
        /*0000*/ 	.word	0x00000000
	.align		4
        /*0004*/ 	.word	0xffffffff
	.align		4
        /*0008*/ 	.word	0x00000000
	.align		4
        /*000c*/ 	.word	0xfffffffe
	.align		4
        /*0010*/ 	.word	0x00000000
	.align		4
        /*0014*/ 	.word	0xfffffffd
	.align		4
        /*0018*/ 	.word	0x00000000
	.align		4
        /*001c*/ 	.word	0xfffffffc


//--------------------- .nv.constant4             --------------------------
	.section	.nv.constant4,"a",@progbits
	.align	8
	.align		8
.nv.constant4:
        /*0000*/ 	.dword	_$_str
	.align		8
        /*0008*/ 	.dword	_$_str_$_2


//--------------------- .text.triton_poi_fused_cat_3 --------------------------
	.section	.text.triton_poi_fused_cat_3,"ax",@progbits
	.align	128
        .global         triton_poi_fused_cat_3
        .type           triton_poi_fused_cat_3,@function
        .size           triton_poi_fused_cat_3,(.L_x_1 - triton_poi_fused_cat_3)
        .other          triton_poi_fused_cat_3,@"STO_CUDA_ENTRY STV_DEFAULT"
triton_poi_fused_cat_3:
.text.triton_poi_fused_cat_3:
[----:B------:R-:W-:Y:S01]  /*0000*/  LDC R1, c[0x0][0x28] ;  /* 0x00000a00ff017b82 */ /* 0x000fe20000000800 */
[----:B------:R-:W1:Y:S07]  /*0010*/  S2R R0, SR_TID.X ;  /* 0x0000000000007919 */ /* 0x000e6e0000002100 */
[----:B------:R-:W2:Y:S01]  /*0020*/  LDC.64 R16, c[0x0][0x220] ;  /* 0x00008800ff107b82 */ /* 0x000ea20000000a00 */
[----:B------:R-:W-:Y:S01]  /*0030*/  CS2R R8, SRZ ;  /* 0x0000000000087805 */ /* 0x000fe2000001ff00 */
[----:B------:R-:W-:Y:S01]  /*0040*/  ULDC.64 UR4, c[0x0][0x208] ;  /* 0x0000820000047ab9 */ /* 0x000fe20000000a00 */
[----:B------:R-:W3:Y:S05]  /*0050*/  S2R R3, SR_CTAID.X ;  /* 0x0000000000037919 */ /* 0x000eea0000002500 */
[----:B------:R-:W4:Y:S08]  /*0060*/  LDC.64 R14, c[0x0][0x218] ;  /* 0x00008600ff0e7b82 */ /* 0x000f300000000a00 */
[----:B------:R-:W5:Y:S01]  /*0070*/  LDC.64 R6, c[0x0][0x228] ;  /* 0x00008a00ff067b82 */ /* 0x000f620000000a00 */
[----:B------:R-:W-:Y:S01]  /*0080*/  IMAD.MOV.U32 R10, RZ, RZ, RZ ;  /* 0x000000ffff0a7224 */ /* 0x000fe200078e00ff */
[----:B------:R-:W-:Y:S01]  /*0090*/  ULDC.64 UR6, c[0x0][0x238] ;  /* 0x00008e0000067ab9 */ /* 0x000fe20000000a00 */
[----:B-1----:R-:W-:-:S05]  /*00a0*/  IMAD.SHL.U32 R0, R0, 0x2, RZ ;  /* 0x0000000200007824 */ /* 0x002fca00078e00ff */
[----:B------:R-:W-:-:S05]  /*00b0*/  LOP3.LUT R0, R0, 0x1fe, RZ, 0xc0, !PT ;  /* 0x000001fe00007812 */ /* 0x000fca00078ec0ff */
[----:B---3--:R-:W-:-:S05]  /*00c0*/  IMAD R0, R3, 0x200, R0 ;  /* 0x0000020003007824 */ /* 0x008fca00078e0200 */
[----:B------:R-:W-:-:S04]  /*00d0*/  SHF.R.S32.HI R13, RZ, 0x1f, R0 ;  /* 0x0000001fff0d7819 */ /* 0x000fc80000011400 */
[----:B------:R-:W-:-:S04]  /*00e0*/  LEA.HI R13, R13, R0, RZ, 0xc ;  /* 0x000000000d0d7211 */ /* 0x000fc800078f60ff */
[----:B------:R-:W-:-:S05]  /*00f0*/  SHF.R.S32.HI R11, RZ, 0xc, R13 ;  /* 0x0000000cff0b7819 */ /* 0x000fca000001140d */
[----:B------:R-:W-:-:S05]  /*0100*/  IMAD.HI R2, R11, 0x2aaaaaab, RZ ;  /* 0x2aaaaaab0b027827 */ /* 0x000fca00078e02ff */
[----:B------:R-:W-:-:S04]  /*0110*/  SHF.R.U32.HI R3, RZ, 0x1f, R2 ;  /* 0x0000001fff037819 */ /* 0x000fc80000011602 */
[----:B------:R-:W-:-:S05]  /*0120*/  LEA.HI R2, R2, R3, RZ, 0x1e ;  /* 0x0000000302027211 */ /* 0x000fca00078ff0ff */
[----:B------:R-:W-:Y:S02]  /*0130*/  IMAD R11, R2, -0x18, R11 ;  /* 0xffffffe8020b7824 */ /* 0x000fe400078e020b */
[----:B------:R-:W1:Y:S02]  /*0140*/  LDC.64 R2, c[0x0][0x210] ;  /* 0x00008400ff027b82 */ /* 0x000e640000000a00 */
[C---:B--2---:R-:W-:Y:S01]  /*0150*/  IMAD.WIDE R16, R11.reuse, 0x4, R16 ;  /* 0x000000040b107825 */ /* 0x044fe200078e0210 */
[----:B------:R-:W-:-:S13]  /*0160*/  ISETP.GE.AND P1, PT, R11, 0xc, PT ;  /* 0x0000000c0b00780c */ /* 0x000fda0003f26270 */
[----:B------:R-:W2:Y:S04]  /*0170*/  @!P1 LDG.E.EL R9, desc[UR4][R16.64] ;  /* 0x0000000410099981 */ /* 0x000ea8000c2e1900 */
[----:B------:R3:W2:Y:S01]  /*0180*/  @!P1 LDG.E.EL R8, desc[UR4][R16.64] ;  /* 0x0000000410089981 */ /* 0x0006a2000c2e1900 */
[----:B------:R-:W-:Y:S01]  /*0190*/  IMAD.HI R4, R0, 0x2aaaaaab, RZ ;  /* 0x2aaaaaab00047827 */ /* 0x000fe200078e02ff */
[----:B------:R-:W-:-:S03]  /*01a0*/  LOP3.LUT R13, R13, 0xfffff000, RZ, 0xc0, !PT ;  /* 0xfffff0000d0d7812 */ /* 0x000fc600078ec0ff */
[----:B----4-:R-:W-:Y:S01]  /*01b0*/  IMAD.WIDE R24, R11, 0x4, R14 ;  /* 0x000000040b187825 */ /* 0x010fe200078e020e */
[----:B------:R-:W-:-:S04]  /*01c0*/  SHF.R.U32.HI R5, RZ, 0x1f, R4 ;  /* 0x0000001fff057819 */ /* 0x000fc80000011604 */
[----:B------:R-:W-:Y:S02]  /*01d0*/  LEA.HI.SX32 R5, R4, R5, 0x12 ;  /* 0x0000000504057211 */ /* 0x000fe400078f92ff */
[----:B---3--:R-:W-:Y:S01]  /*01e0*/  CS2R R16, SRZ ;  /* 0x0000000000107805 */ /* 0x008fe2000001ff00 */
[----:B------:R-:W3:Y:S02]  /*01f0*/  @!P1 LDG.E.EL R10, desc[UR4][R24.64] ;  /* 0x00000004180a9981 */ /* 0x000ee4000c2e1900 */
[C---:B------:R-:W-:Y:S02]  /*0200*/  IMAD R19, R5.reuse, -0x18000, R0 ;  /* 0xfffe800005137824 */ /* 0x040fe400078e0200 */
[----:B------:R-:W-:Y:S01]  /*0210*/  IMAD R12, R5, 0xc000, RZ ;  /* 0x0000c000050c7824 */ /* 0x000fe200078e02ff */
[----:B------:R-:W4:Y:S01]  /*0220*/  @!P1 LDG.E.EL R16, desc[UR4][R24.64] ;  /* 0x0000000418109981 */ /* 0x000f22000c2e1900 */
[----:B------:R-:W5:Y:S02]  /*0230*/  LDC.64 R4, c[0x0][0x230] ;  /* 0x00008c00ff047b82 */ /* 0x000f640000000a00 */
[----:B------:R-:W-:-:S04]  /*0240*/  IMAD.IADD R19, R19, 0x1, R12 ;  /* 0x0000000113137824 */ /* 0x000fc800078e020c */
[----:B-1----:R-:W-:Y:S01]  /*0250*/  IMAD.WIDE R22, R19, 0x4, R2 ;  /* 0x0000000413167825 */ /* 0x002fe200078e0202 */
[----:B------:R-:W-:-:S06]  /*0260*/  CS2R R2, SRZ ;  /* 0x0000000000027805 */ /* 0x000fcc000001ff00 */
[----:B------:R-:W3:Y:S01]  /*0270*/  @!P1 LDG.E.64 R2, desc[UR4][R22.64] ;  /* 0x0000000416029981 */ /* 0x000ee2000c1e1b00 */
[----:B------:R-:W-:Y:S01]  /*0280*/  IMAD.IADD R13, R0, 0x1, -R13 ;  /* 0x00000001000d7824 */ /* 0x000fe200078e0a0d */
[----:B------:R-:W-:Y:S01]  /*0290*/  CS2R R14, SRZ ;  /* 0x00000000000e7805 */ /* 0x000fe2000001ff00 */
[----:B------:R-:W-:Y:S02]  /*02a0*/  IMAD.MOV.U32 R18, RZ, RZ, RZ ;  /* 0x000000ffff127224 */ /* 0x000fe400078e00ff */
[C---:B-----5:R-:W-:Y:S01]  /*02b0*/  IMAD.WIDE R6, R11.reuse, 0x4, R6 ;  /* 0x000000040b067825 */ /* 0x060fe200078e0206 */
[----:B------:R-:W-:-:S04]  /*02c0*/  ISETP.GT.AND P0, PT, R11, 0xb, PT ;  /* 0x0000000b0b00780c */ /* 0x000fc80003f04270 */
[----:B------:R-:W5:Y:S01]  /*02d0*/  @!P1 LDG.E.EL R14, desc[UR4][R6.64] ;  /* 0x00000004060e9981 */ /* 0x000f62000c2e1900 */
[----:B0-----:R-:W-:-:S03]  /*02e0*/  IMAD.WIDE R20, R11, 0x4, R4 ;  /* 0x000000040b147825 */ /* 0x001fc600078e0204 */
[----:B------:R0:W5:Y:S01]  /*02f0*/  @!P1 LDG.E.EL R15, desc[UR4][R6.64] ;  /* 0x00000004060f9981 */ /* 0x000162000c2e1900 */
[----:B------:R-:W-:Y:S01]  /*0300*/  IMAD.SHL.U32 R4, R11, 0x1000, RZ ;  /* 0x000010000b047824 */ /* 0x000fe200078e00ff */
[--C-:B------:R-:W-:Y:S02]  /*0310*/  SHF.R.S32.HI R5, RZ, 0x1f, R12.reuse ;  /* 0x0000001fff057819 */ /* 0x100fe4000001140c */
[----:B------:R-:W5:Y:S02]  /*0320*/  @!P1 LDG.E.EL R17, desc[UR4][R20.64] ;  /* 0x0000000414119981 */ /* 0x000f64000c2e1900 */
[----:B------:R-:W-:Y:S02]  /*0330*/  IADD3 R12, P2, P3, R4, R13, R12 ;  /* 0x0000000d040c7210 */ /* 0x000fe40007b5e00c */
[----:B------:R-:W-:Y:S01]  /*0340*/  SHF.R.S32.HI R13, RZ, 0x1f, R13 ;  /* 0x0000001fff0d7819 */ /* 0x000fe2000001140d */
[----:B------:R-:W5:Y:S01]  /*0350*/  @!P1 LDG.E.EL R18, desc[UR4][R20.64] ;  /* 0x0000000414129981 */ /* 0x000f62000c2e1900 */
[----:B------:R-:W-:-:S04]  /*0360*/  SHF.R.S32.HI R4, RZ, 0x1f, R4 ;  /* 0x0000001fff047819 */ /* 0x000fc80000011404 */
[----:B------:R-:W-:Y:S02]  /*0370*/  IADD3.X R5, R4, R13, R5, P2, P3 ;  /* 0x0000000d04057210 */ /* 0x000fe400017e6405 */
[----:B0-----:R-:W-:-:S04]  /*0380*/  LEA R6, P2, R12, UR6, 0x2 ;  /* 0x000000060c067c11 */ /* 0x001fc8000f8410ff */
[----:B------:R-:W-:Y:S02]  /*0390*/  LEA.HI.X R7, R12, UR7, R5, 0x2, P2 ;  /* 0x000000070c077c11 */ /* 0x000fe400090f1405 */
[----:B------:R-:W-:-:S06]  /*03a0*/  CS2R R4, SRZ ;  /* 0x0000000000047805 */ /* 0x000fcc000001ff00 */
[----:B------:R3:W5:Y:S01]  /*03b0*/  @P0 LDG.E.64 R4, desc[UR4][R6.64+-0x30000] ;  /* 0xfd00000406040981 */ /* 0x000762000c1e1b00 */
[----:B--2---:R-:W-:-:S05]  /*03c0*/  SEL R9, R9, RZ, !P1 ;  /* 0x000000ff09097207 */ /* 0x004fca0004800000 */
[----:B------:R-:W-:Y:S01]  /*03d0*/  FADD R9, R9, 9.9999997473787516356e-06 ;  /* 0x3727c5ac09097421 */ /* 0x000fe20000000000 */
[----:B------:R-:W-:-:S03]  /*03e0*/  SEL R8, R8, RZ, !P1 ;  /* 0x000000ff08087207 */ /* 0x000fc60004800000 */
[----:B------:R-:W0:Y:S02]  /*03f0*/  MUFU.SQRT R11, R9 ;  /* 0x00000009000b7308 */ /* 0x000e240000002000 */
[----:B------:R-:W-:-:S06]  /*0400*/  FADD R8, R8, 9.9999997473787516356e-06 ;  /* 0x3727c5ac08087421 */ /* 0x000fcc0000000000 */
[----:B------:R-:W1:Y:S01]  /*0410*/  MUFU.SQRT R12, R8 ;  /* 0x00000008000c7308 */ /* 0x000e620000002000 */
[C---:B0-----:R-:W-:Y:S02]  /*0420*/  FSETP.GT.AND P2, PT, R11.reuse, 8.50705917302346158658e+37, PT ;  /* 0x7e8000000b00780b */ /* 0x041fe40003f44000 */
[----:B------:R-:W-:Y:S02]  /*0430*/  FSETP.GEU.AND P4, PT, R11, 1.175494350822287508e-38, PT ;  /* 0x008000000b00780b */ /* 0x000fe40003f8e000 */
[C---:B-1----:R-:W-:Y:S02]  /*0440*/  FSETP.GT.AND P3, PT, R12.reuse, 8.50705917302346158658e+37, PT ;  /* 0x7e8000000c00780b */ /* 0x042fe40003f64000 */
[----:B------:R-:W-:-:S07]  /*0450*/  FSETP.GEU.AND P5, PT, R12, 1.175494350822287508e-38, PT ;  /* 0x008000000c00780b */ /* 0x000fce0003fae000 */
[----:B------:R-:W-:-:S04]  /*0460*/  @P2 FMUL R11, R11, 0.25 ;  /* 0x3e8000000b0b2820 */ /* 0x000fc80000400000 */
[----:B------:R-:W-:Y:S01]  /*0470*/  @!P4 FMUL R11, R11, 16777216 ;  /* 0x4b8000000b0bc820 */ /* 0x000fe20000400000 */
[----:B------:R-:W-:Y:S02]  /*0480*/  IMAD.MOV.U32 R9, RZ, RZ, 0x3e800000 ;  /* 0x3e800000ff097424 */ /* 0x000fe400078e00ff */
[----:B------:R-:W-:-:S03]  /*0490*/  @P3 FMUL R12, R12, 0.25 ;  /* 0x3e8000000c0c3820 */ /* 0x000fc60000400000 */
[----:B------:R-:W0:Y:S01]  /*04a0*/  MUFU.RCP R11, R11 ;  /* 0x0000000b000b7308 */ /* 0x000e220000001000 */
[----:B------:R-:W-:Y:S01]  /*04b0*/  @!P5 FMUL R12, R12, 16777216 ;  /* 0x4b8000000c0cd820 */ /* 0x000fe20000400000 */
[----:B---3--:R-:W-:Y:S02]  /*04c0*/  SEL R7, R2, RZ, !P1 ;  /* 0x000000ff02077207 */ /* 0x008fe40004800000 */
[----:B------:R-:W-:-:S04]  /*04d0*/  FSEL R2, R9, 1, P2 ;  /* 0x3f80000009027808 */ /* 0x000fc80001000000 */
[----:B------:R-:W1:Y:S01]  /*04e0*/  MUFU.RCP R12, R12 ;  /* 0x0000000c000c7308 */ /* 0x000e620000001000 */
[----:B------:R-:W-:Y:S01]  /*04f0*/  @!P4 FMUL R2, R2, 16777216 ;  /* 0x4b8000000202c820 */ /* 0x000fe20000400000 */
[----:B------:R-:W-:Y:S02]  /*0500*/  FSEL R9, R9, 1, P3 ;  /* 0x3f80000009097808 */ /* 0x000fe40001800000 */
[----:B------:R-:W-:Y:S02]  /*0510*/  SEL R10, R10, RZ, !P1 ;  /* 0x000000ff0a0a7207 */ /* 0x000fe40004800000 */
[----:B------:R-:W-:Y:S01]  /*0520*/  SEL R6, R3, RZ, !P1 ;  /* 0x000000ff03067207 */ /* 0x000fe20004800000 */
[----:B0-----:R-:W-:Y:S01]  /*0530*/  FMUL R8, R11, R2 ;  /* 0x000000020b087220 */ /* 0x001fe20000400000 */
[----:B----4-:R-:W-:Y:S01]  /*0540*/  SEL R13, R16, RZ, !P1 ;  /* 0x000000ff100d7207 */ /* 0x010fe20004800000 */
[----:B------:R-:W0:Y:S01]  /*0550*/  LDC.64 R2, c[0x0][0x240] ;  /* 0x00009000ff027b82 */ /* 0x000e220000000a00 */
[----:B------:R-:W-:Y:S01]  /*0560*/  @!P5 FMUL R9, R9, 16777216 ;  /* 0x4b8000000909d820 */ /* 0x000fe20000400000 */
[----:B------:R-:W-:-:S02]  /*0570*/  FADD R7, R7, -R10 ;  /* 0x8000000a07077221 */ /* 0x000fc40000000000 */
[----:B------:R-:W-:Y:S01]  /*0580*/  FADD R6, R6, -R13 ;  /* 0x8000000d06067221 */ /* 0x000fe20000000000 */
[----:B-1----:R-:W-:Y:S01]  /*0590*/  FMUL R9, R12, R9 ;  /* 0x000000090c097220 */ /* 0x002fe20000400000 */
[----:B------:R-:W-:Y:S01]  /*05a0*/  FMUL R7, R7, R8 ;  /* 0x0000000807077220 */ /* 0x000fe20000400000 */
[----:B-----5:R-:W-:Y:S02]  /*05b0*/  SEL R14, R14, RZ, !P1 ;  /* 0x000000ff0e0e7207 */ /* 0x020fe40004800000 */
[----:B------:R-:W-:Y:S01]  /*05c0*/  SEL R15, R15, RZ, !P1 ;  /* 0x000000ff0f0f7207 */ /* 0x000fe20004800000 */
[----:B------:R-:W-:Y:S01]  /*05d0*/  FMUL R9, R6, R9 ;  /* 0x0000000906097220 */ /* 0x000fe20000400000 */
[----:B------:R-:W-:Y:S02]  /*05e0*/  SEL R8, R17, RZ, !P1 ;  /* 0x000000ff11087207 */ /* 0x000fe40004800000 */
[----:B------:R-:W-:-:S03]  /*05f0*/  SEL R18, R18, RZ, !P1 ;  /* 0x000000ff12127207 */ /* 0x000fc60004800000 */
[----:B------:R-:W-:Y:S02]  /*0600*/  FFMA R6, R7, R14, R8 ;  /* 0x0000000e07067223 */ /* 0x000fe40000000008 */
[----:B------:R-:W-:-:S03]  /*0610*/  FFMA R18, R9, R15, R18 ;  /* 0x0000000f09127223 */ /* 0x000fc60000000012 */
[----:B------:R-:W-:Y:S02]  /*0620*/  FSETP.GEU.AND P2, PT, R6, RZ, PT ;  /* 0x000000ff0600720b */ /* 0x000fe40003f4e000 */
[----:B------:R-:W-:Y:S01]  /*0630*/  FSETP.GEU.AND P3, PT, R18, RZ, PT ;  /* 0x000000ff1200720b */ /* 0x000fe20003f6e000 */
[----:B0-----:R-:W-:Y:S01]  /*0640*/  IMAD.WIDE R2, R0, 0x4, R2 ;  /* 0x0000000400027825 */ /* 0x001fe200078e0202 */
[----:B------:R-:W-:Y:S02]  /*0650*/  FSEL R6, R6, RZ, P2 ;  /* 0x000000ff06067208 */ /* 0x000fe40001000000 */
[----:B------:R-:W-:Y:S02]  /*0660*/  FSEL R7, R18, RZ, P3 ;  /* 0x000000ff12077208 */ /* 0x000fe40001800000 */
[----:B------:R-:W-:Y:S02]  /*0670*/  @P1 SEL R6, R4, RZ, P0 ;  /* 0x000000ff04061207 */ /* 0x000fe40000000000 */
[----:B------:R-:W-:-:S05]  /*0680*/  @P1 SEL R7, R5, RZ, P0 ;  /* 0x000000ff05071207 */ /* 0x000fca0000000000 */
[----:B------:R-:W-:Y:S01]  /*0690*/  STG.E.64 desc[UR4][R2.64], R6 ;  /* 0x0000000602007986 */ /* 0x000fe2000c101b04 */
[----:B------:R-:W-:Y:S05]  /*06a0*/  EXIT ;  /* 0x000000000000794d */ /* 0x000fea0003800000 */
.L_x_0:
[----:B------:R-:W-:-:S00]  /*06b0*/  BRA `(.L_x_0) ;  /* 0xfffffffc00fc7947 */ /* 0x000fc0000383ffff */
[----:B------:R-:W-:-:S00]  /*06c0*/  NOP ;  /* 0x0000000000007918 */ /* 0x000fc00000000000 */
        /* <DEDUP_REMOVED lines=11> */
.L_x_1:


//--------------------- .nv.global.init           --------------------------
	.section	.nv.global.init,"aw",@progbits
.nv.global.init:
	.type		_$_str,@object
	.size		_$_str,(_$_str_$_2 - _$_str)
_$_str:
        /*0000*/ 	.byte	0x5f, 0x5f, 0x43, 0x55, 0x44, 0x41, 0x5f, 0x46, 0x54, 0x5a, 0x00
	.type		_$_str_$_2,@object
	.size		_$_str_$_2,(.L_1 - _$_str_$_2)
_$_str_$_2:
        /*000b*/ 	.byte	0x5f, 0x5f, 0x43, 0x55, 0x44, 0x41, 0x5f, 0x50, 0x52, 0x45, 0x43, 0x5f, 0x53, 0x51, 0x52, 0x54
        /*001b*/ 	.byte	0x00
.L_1:


//--------------------- .nv.constant0.triton_poi_fused_cat_3 --------------------------
	.section	.nv.constant0.triton_poi_fused_cat_3,"a",@progbits
	.sectionflags	@""
	.align	4
.nv.constant0.triton_poi_fused_cat_3:
	.zero		588
